//
// Generated by NVIDIA NVVM Compiler
//
// Compiler Build ID: CL-36424714
// Cuda compilation tools, release 13.0, V13.0.88
// Based on NVVM 20.0.0
//

.version 9.0
.target sm_100
.address_size 64

	// .globl	_Z15reduceit_arraysP6float3S0_ii
// _ZZ14blockReduceSum6float3E6shared has been demoted

.visible .entry _Z15reduceit_arraysP6float3S0_ii(
	.param .u64 .ptr .align 1 _Z15reduceit_arraysP6float3S0_ii_param_0,
	.param .u64 .ptr .align 1 _Z15reduceit_arraysP6float3S0_ii_param_1,
	.param .u32 _Z15reduceit_arraysP6float3S0_ii_param_2,
	.param .u32 _Z15reduceit_arraysP6float3S0_ii_param_3
)
{
	.reg .pred 	%p<41>;
	.reg .b32 	%r<88>;
	.reg .b32 	%f<97>;
	.reg .b64 	%rd<9>;
	// demoted variable
	.shared .align 4 .b8 _ZZ14blockReduceSum6float3E6shared[384];
	ld.param.u64 	%rd2, [_Z15reduceit_arraysP6float3S0_ii_param_0];
	ld.param.u64 	%rd3, [_Z15reduceit_arraysP6float3S0_ii_param_1];
	ld.param.u32 	%r14, [_Z15reduceit_arraysP6float3S0_ii_param_2];
	ld.param.u32 	%r13, [_Z15reduceit_arraysP6float3S0_ii_param_3];
	mov.u32 	%r15, %ctaid.y;
	mov.u32 	%r16, %ntid.y;
	mov.u32 	%r17, %tid.y;
	mad.lo.s32 	%r18, %r15, %r16, %r17;
	mov.u32 	%r2, %nctaid.x;
	mov.u32 	%r3, %ctaid.x;
	mov.u32 	%r4, %ntid.x;
	mov.u32 	%r5, %tid.x;
	mad.lo.s32 	%r87, %r3, %r4, %r5;
	setp.ge.s32 	%p1, %r87, %r13;
	setp.ge.s32 	%p2, %r18, %r14;
	mov.f32 	%f88, 0f00000000;
	or.pred  	%p3, %p1, %p2;
	mov.f32 	%f89, %f88;
	mov.f32 	%f90, %f88;
	@%p3 bra 	$L__BB0_3;
	mul.lo.s32 	%r7, %r4, %r2;
	mul.lo.s32 	%r8, %r13, %r18;
	cvta.to.global.u64 	%rd1, %rd2;
	mov.f32 	%f90, 0f00000000;
	mov.f32 	%f89, %f90;
	mov.f32 	%f88, %f90;
$L__BB0_2:
	add.s32 	%r19, %r87, %r8;
	mul.wide.s32 	%rd4, %r19, 12;
	add.s64 	%rd5, %rd1, %rd4;
	ld.global.f32 	%f27, [%rd5];
	add.f32 	%f90, %f90, %f27;
	ld.global.f32 	%f28, [%rd5+4];
	add.f32 	%f89, %f89, %f28;
	ld.global.f32 	%f29, [%rd5+8];
	add.f32 	%f88, %f88, %f29;
	add.s32 	%r87, %r87, %r7;
	setp.lt.s32 	%p4, %r87, %r13;
	@%p4 bra 	$L__BB0_2;
$L__BB0_3:
	and.b32  	%r11, %r5, 31;
	mov.b32 	%r20, %f90;
	shfl.sync.down.b32	%r21|%p5, %r20, 16, 31, -1;
	mov.b32 	%f30, %r21;
	add.f32 	%f31, %f90, %f30;
	mov.b32 	%r22, %f89;
	shfl.sync.down.b32	%r23|%p6, %r22, 16, 31, -1;
	mov.b32 	%f32, %r23;
	add.f32 	%f33, %f89, %f32;
	mov.b32 	%r24, %f88;
	shfl.sync.down.b32	%r25|%p7, %r24, 16, 31, -1;
	mov.b32 	%f34, %r25;
	add.f32 	%f35, %f88, %f34;
	mov.b32 	%r26, %f31;
	shfl.sync.down.b32	%r27|%p8, %r26, 8, 31, -1;
	mov.b32 	%f36, %r27;
	add.f32 	%f37, %f31, %f36;
	mov.b32 	%r28, %f33;
	shfl.sync.down.b32	%r29|%p9, %r28, 8, 31, -1;
	mov.b32 	%f38, %r29;
	add.f32 	%f39, %f33, %f38;
	mov.b32 	%r30, %f35;
	shfl.sync.down.b32	%r31|%p10, %r30, 8, 31, -1;
	mov.b32 	%f40, %r31;
	add.f32 	%f41, %f35, %f40;
	mov.b32 	%r32, %f37;
	shfl.sync.down.b32	%r33|%p11, %r32, 4, 31, -1;
	mov.b32 	%f42, %r33;
	add.f32 	%f43, %f37, %f42;
	mov.b32 	%r34, %f39;
	shfl.sync.down.b32	%r35|%p12, %r34, 4, 31, -1;
	mov.b32 	%f44, %r35;
	add.f32 	%f45, %f39, %f44;
	mov.b32 	%r36, %f41;
	shfl.sync.down.b32	%r37|%p13, %r36, 4, 31, -1;
	mov.b32 	%f46, %r37;
	add.f32 	%f47, %f41, %f46;
	mov.b32 	%r38, %f43;
	shfl.sync.down.b32	%r39|%p14, %r38, 2, 31, -1;
	mov.b32 	%f48, %r39;
	add.f32 	%f49, %f43, %f48;
	mov.b32 	%r40, %f45;
	shfl.sync.down.b32	%r41|%p15, %r40, 2, 31, -1;
	mov.b32 	%f50, %r41;
	add.f32 	%f51, %f45, %f50;
	mov.b32 	%r42, %f47;
	shfl.sync.down.b32	%r43|%p16, %r42, 2, 31, -1;
	mov.b32 	%f52, %r43;
	add.f32 	%f53, %f47, %f52;
	mov.b32 	%r44, %f49;
	shfl.sync.down.b32	%r45|%p17, %r44, 1, 31, -1;
	mov.b32 	%f54, %r45;
	add.f32 	%f10, %f49, %f54;
	mov.b32 	%r46, %f51;
	shfl.sync.down.b32	%r47|%p18, %r46, 1, 31, -1;
	mov.b32 	%f55, %r47;
	add.f32 	%f11, %f51, %f55;
	mov.b32 	%r48, %f53;
	shfl.sync.down.b32	%r49|%p19, %r48, 1, 31, -1;
	mov.b32 	%f56, %r49;
	add.f32 	%f12, %f53, %f56;
	setp.ne.s32 	%p20, %r11, 0;
	@%p20 bra 	$L__BB0_5;
	shr.u32 	%r50, %r5, 5;
	mov.u32 	%r51, _ZZ14blockReduceSum6float3E6shared;
	mad.lo.s32 	%r52, %r50, 12, %r51;
	st.shared.f32 	[%r52], %f10;
	st.shared.f32 	[%r52+4], %f11;
	st.shared.f32 	[%r52+8], %f12;
$L__BB0_5:
	bar.sync 	0;
	shr.u32 	%r53, %r4, 5;
	setp.ge.u32 	%p21, %r5, %r53;
	mov.f32 	%f94, 0f00000000;
	mov.f32 	%f95, %f94;
	mov.f32 	%f96, %f94;
	@%p21 bra 	$L__BB0_7;
	mov.u32 	%r54, _ZZ14blockReduceSum6float3E6shared;
	mad.lo.s32 	%r55, %r11, 12, %r54;
	ld.shared.f32 	%f96, [%r55];
	ld.shared.f32 	%f95, [%r55+4];
	ld.shared.f32 	%f94, [%r55+8];
$L__BB0_7:
	setp.gt.u32 	%p22, %r5, 31;
	@%p22 bra 	$L__BB0_9;
	mov.b32 	%r56, %f96;
	shfl.sync.down.b32	%r57|%p23, %r56, 16, 31, -1;
	mov.b32 	%f58, %r57;
	add.f32 	%f59, %f96, %f58;
	mov.b32 	%r58, %f95;
	shfl.sync.down.b32	%r59|%p24, %r58, 16, 31, -1;
	mov.b32 	%f60, %r59;
	add.f32 	%f61, %f95, %f60;
	mov.b32 	%r60, %f94;
	shfl.sync.down.b32	%r61|%p25, %r60, 16, 31, -1;
	mov.b32 	%f62, %r61;
	add.f32 	%f63, %f94, %f62;
	mov.b32 	%r62, %f59;
	shfl.sync.down.b32	%r63|%p26, %r62, 8, 31, -1;
	mov.b32 	%f64, %r63;
	add.f32 	%f65, %f59, %f64;
	mov.b32 	%r64, %f61;
	shfl.sync.down.b32	%r65|%p27, %r64, 8, 31, -1;
	mov.b32 	%f66, %r65;
	add.f32 	%f67, %f61, %f66;
	mov.b32 	%r66, %f63;
	shfl.sync.down.b32	%r67|%p28, %r66, 8, 31, -1;
	mov.b32 	%f68, %r67;
	add.f32 	%f69, %f63, %f68;
	mov.b32 	%r68, %f65;
	shfl.sync.down.b32	%r69|%p29, %r68, 4, 31, -1;
	mov.b32 	%f70, %r69;
	add.f32 	%f71, %f65, %f70;
	mov.b32 	%r70, %f67;
	shfl.sync.down.b32	%r71|%p30, %r70, 4, 31, -1;
	mov.b32 	%f72, %r71;
	add.f32 	%f73, %f67, %f72;
	mov.b32 	%r72, %f69;
	shfl.sync.down.b32	%r73|%p31, %r72, 4, 31, -1;
	mov.b32 	%f74, %r73;
	add.f32 	%f75, %f69, %f74;
	mov.b32 	%r74, %f71;
	shfl.sync.down.b32	%r75|%p32, %r74, 2, 31, -1;
	mov.b32 	%f76, %r75;
	add.f32 	%f77, %f71, %f76;
	mov.b32 	%r76, %f73;
	shfl.sync.down.b32	%r77|%p33, %r76, 2, 31, -1;
	mov.b32 	%f78, %r77;
	add.f32 	%f79, %f73, %f78;
	mov.b32 	%r78, %f75;
	shfl.sync.down.b32	%r79|%p34, %r78, 2, 31, -1;
	mov.b32 	%f80, %r79;
	add.f32 	%f81, %f75, %f80;
	mov.b32 	%r80, %f77;
	shfl.sync.down.b32	%r81|%p35, %r80, 1, 31, -1;
	mov.b32 	%f82, %r81;
	add.f32 	%f96, %f77, %f82;
	mov.b32 	%r82, %f79;
	shfl.sync.down.b32	%r83|%p36, %r82, 1, 31, -1;
	mov.b32 	%f83, %r83;
	add.f32 	%f95, %f79, %f83;
	mov.b32 	%r84, %f81;
	shfl.sync.down.b32	%r85|%p37, %r84, 1, 31, -1;
	mov.b32 	%f84, %r85;
	add.f32 	%f94, %f81, %f84;
$L__BB0_9:
	setp.ge.s32 	%p38, %r18, %r14;
	bar.sync 	0;
	setp.ne.s32 	%p39, %r5, 0;
	or.pred  	%p40, %p39, %p38;
	@%p40 bra 	$L__BB0_11;
	mad.lo.s32 	%r86, %r18, %r2, %r3;
	cvta.to.global.u64 	%rd6, %rd3;
	mul.wide.u32 	%rd7, %r86, 12;
	add.s64 	%rd8, %rd6, %rd7;
	st.global.f32 	[%rd8], %f96;
	st.global.f32 	[%rd8+4], %f95;
	st.global.f32 	[%rd8+8], %f94;
$L__BB0_11:
	ret;

}


// ===== COMPILED SASS (sm_100) =====

	.target	sm_100

	.elftype	@"ET_EXEC"


//--------------------- .note.nv.tkinfo           --------------------------
	.section	.note.nv.tkinfo,"",@"SHT_NOTE"
	.sectionflags	@"SHF_NOTE_NV_TKINFO"
	.tkinfo
        /*0018*/ 	.word	0x00000002
        /*0030*/ 	.string	""
        /*0030*/ 	.string	"ptxas"
        /*0030*/ 	.string	"Cuda compilation tools, release 13.0, V13.0.88"
        /*0030*/ 	.string	"Build cuda_13.0.r13.0/compiler.36424714_0"
        /*0030*/ 	.string	"-arch sm_100 -m 64 "



//--------------------- .note.nv.cuinfo           --------------------------
	.section	.note.nv.cuinfo,"",@"SHT_NOTE"
	.sectionflags	@"SHF_NOTE_NV_CUINFO"
        /*0018*/ 	.short	0x0002
        /*001a*/ 	.short	0x0064
        /*001c*/ 	.short	0x0082
	.zero		2


//--------------------- .nv.info                  --------------------------
	.section	.nv.info,"",@"SHT_CUDA_INFO"
	.align	4


	//----- nvinfo : EIATTR_REGCOUNT
	.align		4
        /*0000*/ 	.byte	0x04, 0x2f
        /*0002*/ 	.short	(.L_1 - .L_0)
	.align		4
.L_0:
        /*0004*/ 	.word	index@(_Z15reduceit_arraysP6float3S0_ii)
        /*0008*/ 	.word	0x00000018


	//----- nvinfo : EIATTR_FRAME_SIZE
	.align		4
.L_1:
        /*000c*/ 	.byte	0x04, 0x11
        /*000e*/ 	.short	(.L_3 - .L_2)
	.align		4
.L_2:
        /*0010*/ 	.word	index@(_Z15reduceit_arraysP6float3S0_ii)
        /*0014*/ 	.word	0x00000000


	//----- nvinfo : EIATTR_MIN_STACK_SIZE
	.align		4
.L_3:
        /*0018*/ 	.byte	0x04, 0x12
        /*001a*/ 	.short	(.L_5 - .L_4)
	.align		4
.L_4:
        /*001c*/ 	.word	index@(_Z15reduceit_arraysP6float3S0_ii)
        /*0020*/ 	.word	0x00000000
.L_5:


//--------------------- .nv.compat                --------------------------
	.section	.nv.compat,"",@"SHT_CUDA_COMPAT_INFO"
	.align	4
        /*0000*/ 	.byte	0x02, 0x09, 0x00, 0x00, 0x02, 0x02, 0x01, 0x00, 0x02, 0x05, 0x05, 0x00, 0x03, 0x07, 0x01, 0x01
        /*0010*/ 	.byte	0x02, 0x03, 0x00, 0x00, 0x02, 0x06, 0x01, 0x00, 0x04, 0x0b, 0x08, 0x00, 0x09, 0x00, 0x00, 0x00
        /*0020*/ 	.byte	0x00, 0x00, 0x00, 0x00


//--------------------- .nv.info._Z15reduceit_arraysP6float3S0_ii --------------------------
	.section	.nv.info._Z15reduceit_arraysP6float3S0_ii,"",@"SHT_CUDA_INFO"
	.sectionflags	@""
	.align	4


	//----- nvinfo : EIATTR_CUDA_API_VERSION
	.align		4
        /*0000*/ 	.byte	0x04, 0x37
        /*0002*/ 	.short	(.L_7 - .L_6)
.L_6:
        /*0004*/ 	.word	0x00000082


	//----- nvinfo : EIATTR_KPARAM_INFO
	.align		4
.L_7:
        /*0008*/ 	.byte	0x04, 0x17
        /*000a*/ 	.short	(.L_9 - .L_8)
.L_8:
        /*000c*/ 	.word	0x00000000
        /*0010*/ 	.short	0x0003
        /*0012*/ 	.short	0x0014
        /*0014*/ 	.byte	0x00, 0xf0, 0x11, 0x00


	//----- nvinfo : EIATTR_KPARAM_INFO
	.align		4
.L_9:
        /*0018*/ 	.byte	0x04, 0x17
        /*001a*/ 	.short	(.L_11 - .L_10)
.L_10:
        /*001c*/ 	.word	0x00000000
        /*0020*/ 	.short	0x0002
        /*0022*/ 	.short	0x0010
        /*0024*/ 	.byte	0x00, 0xf0, 0x11, 0x00


	//----- nvinfo : EIATTR_KPARAM_INFO
	.align		4
.L_11:
        /*0028*/ 	.byte	0x04, 0x17
        /*002a*/ 	.short	(.L_13 - .L_12)
.L_12:
        /*002c*/ 	.word	0x00000000
        /*0030*/ 	.short	0x0001
        /*0032*/ 	.short	0x0008
        /*0034*/ 	.byte	0x00, 0xf5, 0x21, 0x00


	//----- nvinfo : EIATTR_KPARAM_INFO
	.align		4
.L_13:
        /*0038*/ 	.byte	0x04, 0x17
        /*003a*/ 	.short	(.L_15 - .L_14)
.L_14:
        /*003c*/ 	.word	0x00000000
        /*0040*/ 	.short	0x0000
        /*0042*/ 	.short	0x0000
        /*0044*/ 	.byte	0x00, 0xf5, 0x21, 0x00


	//----- nvinfo : EIATTR_SPARSE_MMA_MASK
	.align		4
.L_15:
        /*0048*/ 	.byte	0x03, 0x50
        /*004a*/ 	.short	0x0000


	//----- nvinfo : EIATTR_MAXREG_COUNT
	.align		4
        /*004c*/ 	.byte	0x03, 0x1b
        /*004e*/ 	.short	0x00ff


	//----- nvinfo : EIATTR_NUM_BARRIERS
	.align		4
        /*0050*/ 	.byte	0x02, 0x4c
        /*0052*/ 	.byte	0x01
	.zero		1


	//----- nvinfo : EIATTR_MERCURY_ISA_VERSION
	.align		4
        /*0054*/ 	.byte	0x03, 0x5f
        /*0056*/ 	.short	0x0101


	//----- nvinfo : EIATTR_COOP_GROUP_MASK_REGIDS
	.align		4
        /*0058*/ 	.byte	0x04, 0x29
        /*005a*/ 	.short	(.L_17 - .L_16)


	//   ....[0]....
.L_16:
        /*005c*/ 	.word	0xffffffff


	//   ....[1]....
        /*0060*/ 	.word	0xffffffff


	//   ....[2]....
        /*0064*/ 	.word	0xffffffff


	//   ....[3]....
        /*0068*/ 	.word	0xffffffff


	//   ....[4]....
        /*006c*/ 	.word	0xffffffff


	//   ....[5]....
        /*0070*/ 	.word	0xffffffff


	//   ....[6]....
        /*0074*/ 	.word	0xffffffff


	//   ....[7]....
        /*0078*/ 	.word	0xffffffff


	//   ....[8]....
        /*007c*/ 	.word	0xffffffff


	//   ....[9]....
        /*0080*/ 	.word	0xffffffff


	//   ....[10]....
        /*0084*/ 	.word	0xffffffff


	//   ....[11]....
        /*0088*/ 	.word	0xffffffff


	//   ....[12]....
        /*008c*/ 	.word	0xffffffff


	//   ....[13]....
        /*0090*/ 	.word	0xffffffff


	//   ....[14]....
        /*0094*/ 	.word	0xffffffff


	//   ....[15]....
        /*0098*/ 	.word	0xffffffff


	//   ....[16]....
        /*009c*/ 	.word	0xffffffff


	//   ....[17]....
        /*00a0*/ 	.word	0xffffffff


	//   ....[18]....
        /*00a4*/ 	.word	0xffffffff


	//   ....[19]....
        /*00a8*/ 	.word	0xffffffff


	//   ....[20]....
        /*00ac*/ 	.word	0xffffffff


	//   ....[21]....
        /*00b0*/ 	.word	0xffffffff


	//   ....[22]....
        /*00b4*/ 	.word	0xffffffff


	//   ....[23]....
        /*00b8*/ 	.word	0xffffffff


	//   ....[24]....
        /*00bc*/ 	.word	0xffffffff


	//   ....[25]....
        /*00c0*/ 	.word	0xffffffff


	//   ....[26]....
        /*00c4*/ 	.word	0xffffffff


	//   ....[27]....
        /*00c8*/ 	.word	0xffffffff


	//   ....[28]....
        /*00cc*/ 	.word	0xffffffff


	//   ....[29]....
        /*00d0*/ 	.word	0xffffffff


	//   ....[30]....
        /*00d4*/ 	.word	0x05000002


	//   ....[31]....
        /*00d8*/ 	.word	0x05000002


	//   ....[32]....
        /*00dc*/ 	.word	0x05000002


	//   ....[33]....
        /*00e0*/ 	.word	0x05000002


	//   ....[34]....
        /*00e4*/ 	.word	0x05000002


	//   ....[35]....
        /*00e8*/ 	.word	0x05000002


	//   ....[36]....
        /*00ec*/ 	.word	0x05000002


	//   ....[37]....
        /*00f0*/ 	.word	0x05000002


	//   ....[38]....
        /*00f4*/ 	.word	0x05000002


	//   ....[39]....
        /*00f8*/ 	.word	0x05000002


	//   ....[40]....
        /*00fc*/ 	.word	0x05000002


	//   ....[41]....
        /*0100*/ 	.word	0x05000002


	//   ....[42]....
        /*0104*/ 	.word	0x05000002


	//   ....[43]....
        /*0108*/ 	.word	0x05000002


	//   ....[44]....
        /*010c*/ 	.word	0x05000002


	//----- nvinfo : EIATTR_COOP_GROUP_INSTR_OFFSETS
	.align		4
.L_17:
        /*0110*/ 	.byte	0x04, 0x28
        /*0112*/ 	.short	(.L_19 - .L_18)


	//   ....[0]....
.L_18:
        /*0114*/ 	.word	0x00000220


	//   ....[1]....
        /*0118*/ 	.word	0x00000240


	//   ....[2]....
        /*011c*/ 	.word	0x00000260


	//   ....[3]....
        /*0120*/ 	.word	0x000002a0


	//   ....[4]....
        /*0124*/ 	.word	0x000002c0


	//   ....[5]....
        /*0128*/ 	.word	0x000002d0


	//   ....[6]....
        /*012c*/ 	.word	0x00000310


	//   ....[7]....
        /*0130*/ 	.word	0x00000330


	//   ....[8]....
        /*0134*/ 	.word	0x00000340


	//   ....[9]....
        /*0138*/ 	.word	0x00000380


	//   ....[10]....
        /*013c*/ 	.word	0x000003b0


	//   ....[11]....
        /*0140*/ 	.word	0x000003c0


	//   ....[12]....
        /*0144*/ 	.word	0x00000400


	//   ....[13]....
        /*0148*/ 	.word	0x00000430


	//   ....[14]....
        /*014c*/ 	.word	0x00000460


	//   ....[15]....
        /*0150*/ 	.word	0x000005a0


	//   ....[16]....
        /*0154*/ 	.word	0x000005b0


	//   ....[17]....
        /*0158*/ 	.word	0x000005c0


	//   ....[18]....
        /*015c*/ 	.word	0x000005f0


	//   ....[19]....
        /*0160*/ 	.word	0x00000610


	//   ....[20]....
        /*0164*/ 	.word	0x00000620


	//   ....[21]....
        /*0168*/ 	.word	0x00000650


	//   ....[22]....
        /*016c*/ 	.word	0x00000670


	//   ....[23]....
        /*0170*/ 	.word	0x00000680


	//   ....[24]....
        /*0174*/ 	.word	0x000006b0


	//   ....[25]....
        /*0178*/ 	.word	0x000006d0


	//   ....[26]....
        /*017c*/ 	.word	0x000006e0


	//   ....[27]....
        /*0180*/ 	.word	0x00000710


	//   ....[28]....
        /*0184*/ 	.word	0x00000730


	//   ....[29]....
        /*0188*/ 	.word	0x00000740


	//   ....[30]....
        /*018c*/ 	.word	0x00000880


	//   ....[31]....
        /*0190*/ 	.word	0x000008d0


	//   ....[32]....
        /*0194*/ 	.word	0x00000930


	//   ....[33]....
        /*0198*/ 	.word	0x000009a0


	//   ....[34]....
        /*019c*/ 	.word	0x00000a00


	//   ....[35]....
        /*01a0*/ 	.word	0x00000a60


	//   ....[36]....
        /*01a4*/ 	.word	0x00000ad0


	//   ....[37]....
        /*01a8*/ 	.word	0x00000b30


	//   ....[38]....
        /*01ac*/ 	.word	0x00000b90


	//   ....[39]....
        /*01b0*/ 	.word	0x00000c00


	//   ....[40]....
        /*01b4*/ 	.word	0x00000c60


	//   ....[41]....
        /*01b8*/ 	.word	0x00000cc0


	//   ....[42]....
        /*01bc*/ 	.word	0x00000d30


	//   ....[43]....
        /*01c0*/ 	.word	0x00000d90


	//   ....[44]....
        /*01c4*/ 	.word	0x00000df0


	//----- nvinfo : EIATTR_VRC_CTA_INIT_COUNT
	.align		4
.L_19:
        /*01c8*/ 	.byte	0x02, 0x4a
	.zero		1
	.zero		1


	//----- nvinfo : EIATTR_EXIT_INSTR_OFFSETS
	.align		4
        /*01cc*/ 	.byte	0x04, 0x1c
        /*01ce*/ 	.short	(.L_21 - .L_20)


	//   ....[0]....
.L_20:
        /*01d0*/ 	.word	0x000007b0


	//   ....[1]....
        /*01d4*/ 	.word	0x00000820


	//----- nvinfo : EIATTR_CRS_STACK_SIZE
	.align		4
.L_21:
        /*01d8*/ 	.byte	0x04, 0x1e
        /*01da*/ 	.short	(.L_23 - .L_22)
.L_22:
        /*01dc*/ 	.word	0x00000000


	//----- nvinfo : EIATTR_CBANK_PARAM_SIZE
	.align		4
.L_23:
        /*01e0*/ 	.byte	0x03, 0x19
        /*01e2*/ 	.short	0x0018


	//----- nvinfo : EIATTR_PARAM_CBANK
	.align		4
        /*01e4*/ 	.byte	0x04, 0x0a
        /*01e6*/ 	.short	(.L_25 - .L_24)
	.align		4
.L_24:
        /*01e8*/ 	.word	index@(.nv.constant0._Z15reduceit_arraysP6float3S0_ii)
        /*01ec*/ 	.short	0x0380
        /*01ee*/ 	.short	0x0018


	//----- nvinfo : EIATTR_SW_WAR
	.align		4
.L_25:
        /*01f0*/ 	.byte	0x04, 0x36
        /*01f2*/ 	.short	(.L_27 - .L_26)
.L_26:
        /*01f4*/ 	.word	0x00000008
.L_27:


//--------------------- .nv.callgraph             --------------------------
	.section	.nv.callgraph,"",@"SHT_CUDA_CALLGRAPH"
	.align	4
	.sectionentsize	8
	.align		4
        /*0000*/ 	.word	0x00000000
	.align		4
        /*0004*/ 	.word	0xffffffff
	.align		4
        /*0008*/ 	.word	0x00000000
	.align		4
        /*000c*/ 	.word	0xfffffffe
	.align		4
        /*0010*/ 	.word	0x00000000
	.align		4
        /*0014*/ 	.word	0xfffffffd
	.align		4
        /*0018*/ 	.word	0x00000000
	.align		4
        /*001c*/ 	.word	0xfffffffc


//--------------------- .text._Z15reduceit_arraysP6float3S0_ii --------------------------
	.section	.text._Z15reduceit_arraysP6float3S0_ii,"ax",@progbits
	.align	128
        .global         _Z15reduceit_arraysP6float3S0_ii
        .type           _Z15reduceit_arraysP6float3S0_ii,@function
        .size           _Z15reduceit_arraysP6float3S0_ii,(.L_x_22 - _Z15reduceit_arraysP6float3S0_ii)
        .other          _Z15reduceit_arraysP6float3S0_ii,@"STO_CUDA_ENTRY STV_DEFAULT"
_Z15reduceit_arraysP6float3S0_ii:
.text._Z15reduceit_arraysP6float3S0_ii:
[----:B------:R-:W-:Y:S01]  /*0000*/  LDC R1, c[0x0][0x37c] ;  /* 0x0000df00ff017b82 */ /* 0x000fe20000000800 */
[----:B------:R-:W0:Y:S07]  /*0010*/  S2R R2, SR_TID.Y ;  /* 0x0000000000027919 */ /* 0x000e2e0000002200 */
[----:B------:R-:W0:Y:S01]  /*0020*/  S2UR UR4, SR_CTAID.Y ;  /* 0x00000000000479c3 */ /* 0x000e220000002600 */
[----:B------:R-:W1:Y:S01]  /*0030*/  LDCU.64 UR8, c[0x0][0x390] ;  /* 0x00007200ff0877ac */ /* 0x000e620008000a00 */
[----:B------:R-:W-:Y:S01]  /*0040*/  BSSY.RECONVERGENT B0, `(.L_x_0) ;  /* 0x000001d000007945 */ /* 0x000fe20003800200 */
[----:B------:R-:W2:Y:S01]  /*0050*/  S2R R0, SR_CTAID.X ;  /* 0x0000000000007919 */ /* 0x000ea20000002500 */
[----:B------:R-:W-:Y:S01]  /*0060*/  HFMA2 R12, -RZ, RZ, 0, 0 ;  /* 0x00000000ff0c7431 */ /* 0x000fe200000001ff */
[----:B------:R-:W-:Y:S01]  /*0070*/  CS2R R10, SRZ ;  /* 0x00000000000a7805 */ /* 0x000fe2000001ff00 */
[----:B------:R-:W2:Y:S02]  /*0080*/  S2R R7, SR_TID.X ;  /* 0x0000000000077919 */ /* 0x000ea40000002100 */
[----:B------:R-:W0:Y:S01]  /*0090*/  LDC R5, c[0x0][0x364] ;  /* 0x0000d900ff057b82 */ /* 0x000e220000000800 */
[----:B------:R-:W3:Y:S07]  /*00a0*/  LDCU UR6, c[0x0][0x370] ;  /* 0x00006e00ff0677ac */ /* 0x000eee0008000800 */
[----:B------:R-:W2:Y:S01]  /*00b0*/  LDC R4, c[0x0][0x360] ;  /* 0x0000d800ff047b82 */ /* 0x000ea20000000800 */
[----:B0-----:R-:W-:Y:S01]  /*00c0*/  IMAD R5, R5, UR4, R2 ;  /* 0x0000000405057c24 */ /* 0x001fe2000f8e0202 */
[----:B------:R-:W0:Y:S04]  /*00d0*/  LDCU.64 UR4, c[0x0][0x358] ;  /* 0x00006b00ff0477ac */ /* 0x000e280008000a00 */
[----:B-1----:R-:W-:Y:S01]  /*00e0*/  ISETP.GE.AND P0, PT, R5, UR8, PT ;  /* 0x0000000805007c0c */ /* 0x002fe2000bf06270 */
[----:B--2---:R-:W-:-:S05]  /*00f0*/  IMAD R6, R0, R4, R7 ;  /* 0x0000000400067224 */ /* 0x004fca00078e0207 */
[----:B------:R-:W-:-:S13]  /*0100*/  ISETP.GE.OR P1, PT, R6, UR9, P0 ;  /* 0x0000000906007c0c */ /* 0x000fda0008726670 */
[----:B0--3--:R-:W-:Y:S05]  /*0110*/  @P1 BRA `(.L_x_1) ;  /* 0x00000000003c1947 */ /* 0x009fea0003800000 */
[----:B------:R-:W0:Y:S01]  /*0120*/  LDC.64 R2, c[0x0][0x380] ;  /* 0x0000e000ff027b82 */ /* 0x000e220000000a00 */
[----:B------:R-:W-:Y:S01]  /*0130*/  IMAD R13, R4, UR6, RZ ;  /* 0x00000006040d7c24 */ /* 0x000fe2000f8e02ff */
[----:B------:R-:W-:Y:S02]  /*0140*/  MOV R12, RZ ;  /* 0x000000ff000c7202 */ /* 0x000fe40000000f00 */
[----:B------:R-:W-:-:S07]  /*0150*/  CS2R R10, SRZ ;  /* 0x00000000000a7805 */ /* 0x000fce000001ff00 */
.L_x_2:
[----:B------:R-:W-:-:S04]  /*0160*/  IMAD R9, R5, UR9, R6 ;  /* 0x0000000905097c24 */ /* 0x000fc8000f8e0206 */
[----:B0-----:R-:W-:-:S05]  /*0170*/  IMAD.WIDE R8, R9, 0xc, R2 ;  /* 0x0000000c09087825 */ /* 0x001fca00078e0202 */
[----:B------:R-:W2:Y:S04]  /*0180*/  LDG.E R15, desc[UR4][R8.64] ;  /* 0x00000004080f7981 */ /* 0x000ea8000c1e1900 */
[----:B------:R-:W3:Y:S04]  /*0190*/  LDG.E R14, desc[UR4][R8.64+0x4] ;  /* 0x00000404080e7981 */ /* 0x000ee8000c1e1900 */
[----:B------:R-:W4:Y:S01]  /*01a0*/  LDG.E R17, desc[UR4][R8.64+0x8] ;  /* 0x0000080408117981 */ /* 0x000f22000c1e1900 */
[----:B------:R-:W-:-:S04]  /*01b0*/  IADD3 R6, PT, PT, R13, R6, RZ ;  /* 0x000000060d067210 */ /* 0x000fc80007ffe0ff */
[----:B------:R-:W-:Y:S01]  /*01c0*/  ISETP.GE.AND P1, PT, R6, UR9, PT ;  /* 0x0000000906007c0c */ /* 0x000fe2000bf26270 */
[----:B--2---:R-:W-:Y:S01]  /*01d0*/  FADD R12, R15, R12 ;  /* 0x0000000c0f0c7221 */ /* 0x004fe20000000000 */
[----:B---3--:R-:W-:Y:S01]  /*01e0*/  FADD R11, R14, R11 ;  /* 0x0000000b0e0b7221 */ /* 0x008fe20000000000 */
[----:B----4-:R-:W-:-:S10]  /*01f0*/  FADD R10, R17, R10 ;  /* 0x0000000a110a7221 */ /* 0x010fd40000000000 */
[----:B------:R-:W-:Y:S05]  /*0200*/  @!P1 BRA `(.L_x_2) ;  /* 0xfffffffc00d49947 */ /* 0x000fea000383ffff */
.L_x_1:
[----:B------:R-:W-:Y:S05]  /*0210*/  BSYNC.RECONVERGENT B0 ;  /* 0x0000000000007941 */ /* 0x000fea0003800200 */
.L_x_0:
[----:B------:R-:W0:Y:S01]  /*0220*/  SHFL.DOWN PT, R2, R11, 0x10, 0x1f ;  /* 0x0a001f000b027f89 */ /* 0x000e2200000e0000 */
[----:B------:R-:W-:-:S03]  /*0230*/  SHF.R.U32.HI R14, RZ, 0x5, R4 ;  /* 0x00000005ff0e7819 */ /* 0x000fc60000011604 */
[----:B------:R-:W1:Y:S01]  /*0240*/  SHFL.DOWN PT, R3, R12, 0x10, 0x1f ;  /* 0x0a001f000c037f89 */ /* 0x000e6200000e0000 */
[----:B------:R-:W-:-:S03]  /*0250*/  ISETP.GE.U32.AND P2, PT, R7, R14, PT ;  /* 0x0000000e0700720c */ /* 0x000fc60003f46070 */
[----:B------:R-:W2:Y:S10]  /*0260*/  SHFL.DOWN PT, R9, R10, 0x10, 0x1f ;  /* 0x0a001f000a097f89 */ /* 0x000eb400000e0000 */
[----:B------:R-:W3:Y:S01]  /*0270*/  @!P2 S2R R17, SR_CgaCtaId ;  /* 0x000000000011a919 */ /* 0x000ee20000008800 */
[----:B0-----:R-:W-:Y:S01]  /*0280*/  FADD R2, R2, R11 ;  /* 0x0000000b02027221 */ /* 0x001fe20000000000 */
[----:B-1----:R-:W-:-:S04]  /*0290*/  FADD R3, R3, R12 ;  /* 0x0000000c03037221 */ /* 0x002fc80000000000 */
[----:B------:R-:W0:Y:S01]  /*02a0*/  SHFL.DOWN PT, R13, R2, 0x8, 0x1f ;  /* 0x09001f00020d7f89 */ /* 0x000e2200000e0000 */
[----:B--2---:R-:W-:-:S03]  /*02b0*/  FADD R9, R9, R10 ;  /* 0x0000000a09097221 */ /* 0x004fc60000000000 */
[----:B------:R-:W1:Y:S04]  /*02c0*/  SHFL.DOWN PT, R6, R3, 0x8, 0x1f ;  /* 0x09001f0003067f89 */ /* 0x000e6800000e0000 */
[----:B------:R-:W2:Y:S01]  /*02d0*/  SHFL.DOWN PT, R8, R9, 0x8, 0x1f ;  /* 0x09001f0009087f89 */ /* 0x000ea200000e0000 */
[----:B0-----:R-:W-:Y:S01]  /*02e0*/  FADD R13, R2, R13 ;  /* 0x0000000d020d7221 */ /* 0x001fe20000000000 */
[----:B------:R-:W-:Y:S01]  /*02f0*/  LOP3.LUT P1, R2, R7, 0x1f, RZ, 0xc0, !PT ;  /* 0x0000001f07027812 */ /* 0x000fe2000782c0ff */
[----:B-1----:R-:W-:-:S03]  /*0300*/  FADD R6, R3, R6 ;  /* 0x0000000603067221 */ /* 0x002fc60000000000 */
[----:B------:R-:W0:Y:S01]  /*0310*/  SHFL.DOWN PT, R10, R13, 0x4, 0x1f ;  /* 0x08801f000d0a7f89 */ /* 0x000e2200000e0000 */
[----:B--2---:R-:W-:-:S03]  /*0320*/  FADD R8, R9, R8 ;  /* 0x0000000809087221 */ /* 0x004fc60000000000 */
[----:B------:R-:W1:Y:S04]  /*0330*/  SHFL.DOWN PT, R11, R6, 0x4, 0x1f ;  /* 0x08801f00060b7f89 */ /* 0x000e6800000e0000 */
[----:B------:R-:W2:Y:S01]  /*0340*/  SHFL.DOWN PT, R15, R8, 0x4, 0x1f ;  /* 0x08801f00080f7f89 */ /* 0x000ea200000e0000 */
[----:B0-----:R-:W-:Y:S02]  /*0350*/  FADD R10, R13, R10 ;  /* 0x0000000a0d0a7221 */ /* 0x001fe40000000000 */
[----:B------:R-:W0:Y:S01]  /*0360*/  @!P1 S2R R13, SR_CgaCtaId ;  /* 0x00000000000d9919 */ /* 0x000e220000008800 */
[----:B-1----:R-:W-:Y:S02]  /*0370*/  FADD R11, R6, R11 ;  /* 0x0000000b060b7221 */ /* 0x002fe40000000000 */
[----:B------:R-:W1:Y:S01]  /*0380*/  SHFL.DOWN PT, R3, R10, 0x2, 0x1f ;  /* 0x08401f000a037f89 */ /* 0x000e6200000e0000 */
[----:B--2---:R-:W-:Y:S01]  /*0390*/  FADD R15, R8, R15 ;  /* 0x0000000f080f7221 */ /* 0x004fe20000000000 */
[----:B------:R-:W-:-:S02]  /*03a0*/  @!P1 MOV R8, 0x400 ;  /* 0x0000040000089802 */ /* 0x000fc40000000f00 */
[----:B------:R-:W2:Y:S04]  /*03b0*/  SHFL.DOWN PT, R12, R11, 0x2, 0x1f ;  /* 0x08401f000b0c7f89 */ /* 0x000ea800000e0000 */
[----:B------:R-:W4:Y:S01]  /*03c0*/  SHFL.DOWN PT, R4, R15, 0x2, 0x1f ;  /* 0x08401f000f047f89 */ /* 0x000f2200000e0000 */
[----:B-1----:R-:W-:Y:S01]  /*03d0*/  FADD R3, R10, R3 ;  /* 0x000000030a037221 */ /* 0x002fe20000000000 */
[----:B------:R-:W-:Y:S01]  /*03e0*/  @!P2 MOV R10, 0x400 ;  /* 0x00000400000aa802 */ /* 0x000fe20000000f00 */
[----:B--2---:R-:W-:-:S03]  /*03f0*/  FADD R12, R11, R12 ;  /* 0x0000000c0b0c7221 */ /* 0x004fc60000000000 */
[----:B------:R-:W1:Y:S01]  /*0400*/  SHFL.DOWN PT, R6, R3, 0x1, 0x1f ;  /* 0x08201f0003067f89 */ /* 0x000e6200000e0000 */
[----:B0-----:R-:W-:Y:S01]  /*0410*/  @!P1 LEA R13, R13, R8, 0x18 ;  /* 0x000000080d0d9211 */ /* 0x001fe200078ec0ff */
[----:B----4-:R-:W-:Y:S02]  /*0420*/  FADD R4, R15, R4 ;  /* 0x000000040f047221 */ /* 0x010fe40000000000 */
[----:B------:R-:W0:Y:S01]  /*0430*/  SHFL.DOWN PT, R9, R12, 0x1, 0x1f ;  /* 0x08201f000c097f89 */ /* 0x000e2200000e0000 */
[----:B------:R-:W-:Y:S02]  /*0440*/  @!P1 SHF.R.U32.HI R8, RZ, 0x5, R7 ;  /* 0x00000005ff089819 */ /* 0x000fe40000011607 */
[----:B---3--:R-:W-:Y:S01]  /*0450*/  @!P2 LEA R15, R17, R10, 0x18 ;  /* 0x0000000a110fa211 */ /* 0x008fe200078ec0ff */
[----:B------:R-:W2:Y:S02]  /*0460*/  SHFL.DOWN PT, R11, R4, 0x1, 0x1f ;  /* 0x08201f00040b7f89 */ /* 0x000ea400000e0000 */
[----:B------:R-:W-:-:S02]  /*0470*/  @!P1 IMAD R8, R8, 0xc, R13 ;  /* 0x0000000c08089824 */ /* 0x000fc400078e020d */
[----:B------:R-:W-:Y:S02]  /*0480*/  HFMA2 R13, -RZ, RZ, 0, 0 ;  /* 0x00000000ff0d7431 */ /* 0x000fe400000001ff */
[----:B------:R-:W-:Y:S01]  /*0490*/  @!P2 IMAD R2, R2, 0xc, R15 ;  /* 0x0000000c0202a824 */ /* 0x000fe200078e020f */
[----:B------:R-:W-:Y:S01]  /*04a0*/  MOV R15, RZ ;  /* 0x000000ff000f7202 */ /* 0x000fe20000000f00 */
[----:B-1----:R-:W-:Y:S01]  /*04b0*/  FADD R17, R3, R6 ;  /* 0x0000000603117221 */ /* 0x002fe20000000000 */
[----:B0-----:R-:W-:-:S04]  /*04c0*/  FADD R9, R12, R9 ;  /* 0x000000090c097221 */ /* 0x001fc80000000000 */
[----:B------:R0:W-:Y:S01]  /*04d0*/  @!P1 STS [R8+0x4], R17 ;  /* 0x0000041108009388 */ /* 0x0001e20000000800 */
[----:B--2---:R-:W-:-:S03]  /*04e0*/  FADD R3, R4, R11 ;  /* 0x0000000b04037221 */ /* 0x004fc60000000000 */
[----:B------:R0:W-:Y:S01]  /*04f0*/  @!P1 STS [R8], R9 ;  /* 0x0000000908009388 */ /* 0x0001e20000000800 */
[----:B------:R-:W-:-:S03]  /*0500*/  MOV R11, RZ ;  /* 0x000000ff000b7202 */ /* 0x000fc60000000f00 */
[----:B------:R0:W-:Y:S01]  /*0510*/  @!P1 STS [R8+0x8], R3 ;  /* 0x0000080308009388 */ /* 0x0001e20000000800 */
[----:B------:R-:W-:Y:S01]  /*0520*/  BAR.SYNC.DEFER_BLOCKING 0x0 ;  /* 0x0000000000007b1d */ /* 0x000fe20000010000 */
[----:B------:R-:W-:-:S05]  /*0530*/  ISETP.GT.U32.AND P1, PT, R7, 0x1f, PT ;  /* 0x0000001f0700780c */ /* 0x000fca0003f24070 */
[----:B------:R0:W1:Y:S04]  /*0540*/  @!P2 LDS R15, [R2] ;  /* 0x00000000020fa984 */ /* 0x0000680000000800 */
[----:B------:R0:W2:Y:S04]  /*0550*/  @!P2 LDS R13, [R2+0x4] ;  /* 0x00000400020da984 */ /* 0x0000a80000000800 */
[----:B------:R0:W3:Y:S01]  /*0560*/  @!P2 LDS R11, [R2+0x8] ;  /* 0x00000800020ba984 */ /* 0x0000e20000000800 */
[----:B------:R-:W-:Y:S05]  /*0570*/  @P1 BRA `(.L_x_3) ;  /* 0x0000000000801947 */ /* 0x000fea0003800000 */
[----:B------:R-:W-:-:S03]  /*0580*/  UMOV UR7, 0xffffffff ;  /* 0xffffffff00077882 */ /* 0x000fc60000000000 */
[----:B------:R-:W-:Y:S05]  /*0590*/  BRA.DIV UR7, `(.L_x_4) ;  /* 0x0000000207a47947 */ /* 0x000fea000b800000 */
[----:B01----:R-:W0:Y:S04]  /*05a0*/  SHFL.DOWN PT, R8, R15, 0x10, 0x1f ;  /* 0x0a001f000f087f89 */ /* 0x003e2800000e0000 */
[----:B--2---:R-:W1:Y:S04]  /*05b0*/  SHFL.DOWN PT, R10, R13, 0x10, 0x1f ;  /* 0x0a001f000d0a7f89 */ /* 0x004e6800000e0000 */
[----:B---3--:R-:W2:Y:S01]  /*05c0*/  SHFL.DOWN PT, R12, R11, 0x10, 0x1f ;  /* 0x0a001f000b0c7f89 */ /* 0x008ea200000e0000 */
[----:B0-----:R-:W-:Y:S01]  /*05d0*/  FADD R8, R15, R8 ;  /* 0x000000080f087221 */ /* 0x001fe20000000000 */
[----:B-1----:R-:W-:-:S04]  /*05e0*/  FADD R10, R13, R10 ;  /* 0x0000000a0d0a7221 */ /* 0x002fc80000000000 */
[----:B------:R-:W0:Y:S01]  /*05f0*/  SHFL.DOWN PT, R17, R8, 0x8, 0x1f ;  /* 0x09001f0008117f89 */ /* 0x000e2200000e0000 */
[----:B--2---:R-:W-:-:S03]  /*0600*/  FADD R12, R11, R12 ;  /* 0x0000000c0b0c7221 */ /* 0x004fc60000000000 */
[----:B------:R-:W1:Y:S04]  /*0610*/  SHFL.DOWN PT, R19, R10, 0x8, 0x1f ;  /* 0x09001f000a137f89 */ /* 0x000e6800000e0000 */
[----:B------:R-:W2:Y:S01]  /*0620*/  SHFL.DOWN PT, R21, R12, 0x8, 0x1f ;  /* 0x09001f000c157f89 */ /* 0x000ea200000e0000 */
        /* <DEDUP_REMOVED lines=17> */
[----:B------:R2:W3:Y:S01]  /*0740*/  SHFL.DOWN PT, R6, R8, 0x1, 0x1f ;  /* 0x08201f0008067f89 */ /* 0x0004e200000e0000 */
[----:B0-----:R-:W-:Y:S01]  /*0750*/  FADD R15, R11, R10 ;  /* 0x0000000a0b0f7221 */ /* 0x001fe20000000000 */
[----:B-12---:R-:W-:-:S07]  /*0760*/  FADD R13, R13, R12 ;  /* 0x0000000c0d0d7221 */ /* 0x006fce0000000000 */
.L_x_20:
[----:B---3--:R-:W-:-:S07]  /*0770*/  FADD R11, R8, R6 ;  /* 0x00000006080b7221 */ /* 0x008fce0000000000 */
.L_x_3:
[----:B------:R-:W-:Y:S05]  /*0780*/  WARPSYNC.ALL ;  /* 0x0000000000007948 */ /* 0x000fea0003800000 */
[----:B------:R-:W-:Y:S01]  /*0790*/  BAR.SYNC.DEFER_BLOCKING 0x0 ;  /* 0x0000000000007b1d */ /* 0x000fe20000010000 */
[----:B------:R-:W-:-:S13]  /*07a0*/  ISETP.NE.OR P0, PT, R7, RZ, P0 ;  /* 0x000000ff0700720c */ /* 0x000fda0000705670 */
[----:B------:R-:W-:Y:S05]  /*07b0*/  @P0 EXIT ;  /* 0x000000000000094d */ /* 0x000fea0003800000 */
[----:B0-----:R-:W0:Y:S01]  /*07c0*/  LDC.64 R2, c[0x0][0x388] ;  /* 0x0000e200ff027b82 */ /* 0x001e220000000a00 */
[----:B------:R-:W-:-:S04]  /*07d0*/  IMAD R5, R5, UR6, R0 ;  /* 0x0000000605057c24 */ /* 0x000fc8000f8e0200 */
[----:B0-----:R-:W-:-:S05]  /*07e0*/  IMAD.WIDE.U32 R2, R5, 0xc, R2 ;  /* 0x0000000c05027825 */ /* 0x001fca00078e0002 */
[----:B-1----:R-:W-:Y:S04]  /*07f0*/  STG.E desc[UR4][R2.64], R15 ;  /* 0x0000000f02007986 */ /* 0x002fe8000c101904 */
[----:B--2---:R-:W-:Y:S04]  /*0800*/  STG.E desc[UR4][R2.64+0x4], R13 ;  /* 0x0000040d02007986 */ /* 0x004fe8000c101904 */
[----:B---3--:R-:W-:Y:S01]  /*0810*/  STG.E desc[UR4][R2.64+0x8], R11 ;  /* 0x0000080b02007986 */ /* 0x008fe2000c101904 */
[----:B------:R-:W-:Y:S05]  /*0820*/  EXIT ;  /* 0x000000000000794d */ /* 0x000fea0003800000 */
.L_x_4:
[----:B------:R-:W-:Y:S01]  /*0830*/  HFMA2 R4, -RZ, RZ, 0, 9.5367431640625e-07 ;  /* 0x00000010ff047431 */ /* 0x000fe200000001ff */
[----:B01----:R-:W-:Y:S02]  /*0840*/  MOV R9, R15 ;  /* 0x0000000f00097202 */ /* 0x003fe40000000f00 */
[----:B------:R-:W-:Y:S02]  /*0850*/  MOV R3, 0x1f ;  /* 0x0000001f00037802 */ /* 0x000fe40000000f00 */
[----:B------:R-:W-:-:S07]  /*0860*/  MOV R2, 0xffffffff ;  /* 0xffffffff00027802 */ /* 0x000fce0000000f00 */
[----:B--23--:R-:W-:Y:S05]  /*0870*/  WARPSYNC.COLLECTIVE R2, `(.L_x_5) ;  /* 0x0000000002087348 */ /* 0x00cfea0003c00000 */
[----:B------:R0:W1:Y:S02]  /*0880*/  SHFL.DOWN P1, R6, R9, R4, R3 ;  /* 0x0800000409067389 */ /* 0x0000640000020003 */
[----:B0123--:R-:W-:Y:S05]  /*0890*/  ENDCOLLECTIVE ;  /* 0x000000000000791b */ /* 0x00ffea0003800000 */
.L_x_5:
[----:B------:R-:W-:Y:S02]  /*08a0*/  MOV R9, R13 ;  /* 0x0000000d00097202 */ /* 0x000fe40000000f00 */
[----:B------:R-:W-:-:S07]  /*08b0*/  MOV R8, R6 ;  /* 0x0000000600087202 */ /* 0x000fce0000000f00 */
[----:B------:R-:W-:Y:S05]  /*08c0*/  WARPSYNC.COLLECTIVE R2, `(.L_x_6) ;  /* 0x0000000002087348 */ /* 0x000fea0003c00000 */
[----:B------:R0:W1:Y:S02]  /*08d0*/  SHFL.DOWN P1, R6, R9, R4, R3 ;  /* 0x0800000409067389 */ /* 0x0000640000020003 */
[----:B01----:R-:W-:Y:S05]  /*08e0*/  ENDCOLLECTIVE ;  /* 0x000000000000791b */ /* 0x003fea0003800000 */
.L_x_6:
[----:B------:R-:W-:Y:S01]  /*08f0*/  FADD R8, R15, R8 ;  /* 0x000000080f087221 */ /* 0x000fe20000000000 */
[----:B------:R-:W-:Y:S02]  /*0900*/  MOV R9, R11 ;  /* 0x0000000b00097202 */ /* 0x000fe40000000f00 */
[----:B------:R-:W-:-:S07]  /*0910*/  MOV R10, R6 ;  /* 0x00000006000a7202 */ /* 0x000fce0000000f00 */
[----:B------:R-:W-:Y:S05]  /*0920*/  WARPSYNC.COLLECTIVE R2, `(.L_x_7) ;  /* 0x0000000002087348 */ /* 0x000fea0003c00000 */
[----:B------:R0:W1:Y:S02]  /*0930*/  SHFL.DOWN P1, R6, R9, R4, R3 ;  /* 0x0800000409067389 */ /* 0x0000640000020003 */
[----:B01----:R-:W-:Y:S05]  /*0940*/  ENDCOLLECTIVE ;  /* 0x000000000000791b */ /* 0x003fea0003800000 */
.L_x_7:
[----:B------:R-:W-:Y:S01]  /*0950*/  FADD R10, R13, R10 ;  /* 0x0000000a0d0a7221 */ /* 0x000fe20000000000 */
[----:B------:R-:W-:Y:S01]  /*0960*/  HFMA2 R4, -RZ, RZ, 0, 4.76837158203125e-07 ;  /* 0x00000008ff047431 */ /* 0x000fe200000001ff */
[----:B------:R-:W-:Y:S02]  /*0970*/  MOV R9, R8 ;  /* 0x0000000800097202 */ /* 0x000fe40000000f00 */
[----:B------:R-:W-:-:S07]  /*0980*/  MOV R12, R6 ;  /* 0x00000006000c7202 */ /* 0x000fce0000000f00 */
[----:B------:R-:W-:Y:S05]  /*0990*/  WARPSYNC.COLLECTIVE R2, `(.L_x_8) ;  /* 0x0000000002087348 */ /* 0x000fea0003c00000 */
[----:B------:R0:W1:Y:S02]  /*09a0*/  SHFL.DOWN P1, R6, R9, R4, R3 ;  /* 0x0800000409067389 */ /* 0x0000640000020003 */
[----:B01----:R-:W-:Y:S05]  /*09b0*/  ENDCOLLECTIVE ;  /* 0x000000000000791b */ /* 0x003fea0003800000 */
.L_x_8:
[----:B------:R-:W-:Y:S01]  /*09c0*/  FADD R12, R11, R12 ;  /* 0x0000000c0b0c7221 */ /* 0x000fe20000000000 */
[----:B------:R-:W-:Y:S02]  /*09d0*/  MOV R9, R10 ;  /* 0x0000000a00097202 */ /* 0x000fe40000000f00 */
[----:B------:R-:W-:-:S07]  /*09e0*/  MOV R17, R6 ;  /* 0x0000000600117202 */ /* 0x000fce0000000f00 */
[----:B------:R-:W-:Y:S05]  /*09f0*/  WARPSYNC.COLLECTIVE R2, `(.L_x_9) ;  /* 0x0000000002087348 */ /* 0x000fea0003c00000 */
[----:B------:R0:W1:Y:S02]  /*0a00*/  SHFL.DOWN P1, R6, R9, R4, R3 ;  /* 0x0800000409067389 */ /* 0x0000640000020003 */
[----:B01----:R-:W-:Y:S05]  /*0a10*/  ENDCOLLECTIVE ;  /* 0x000000000000791b */ /* 0x003fea0003800000 */
.L_x_9:
[----:B------:R-:W-:Y:S01]  /*0a20*/  FADD R17, R8, R17 ;  /* 0x0000001108117221 */ /* 0x000fe20000000000 */
[----:B------:R-:W-:Y:S02]  /*0a30*/  MOV R9, R12 ;  /* 0x0000000c00097202 */ /* 0x000fe40000000f00 */
[----:B------:R-:W-:-:S07]  /*0a40*/  MOV R19, R6 ;  /* 0x0000000600137202 */ /* 0x000fce0000000f00 */
[----:B------:R-:W-:Y:S05]  /*0a50*/  WARPSYNC.COLLECTIVE R2, `(.L_x_10) ;  /* 0x0000000002087348 */ /* 0x000fea0003c00000 */
[----:B------:R0:W1:Y:S02]  /*0a60*/  SHFL.DOWN P1, R6, R9, R4, R3 ;  /* 0x0800000409067389 */ /* 0x0000640000020003 */
[----:B01----:R-:W-:Y:S05]  /*0a70*/  ENDCOLLECTIVE ;  /* 0x000000000000791b */ /* 0x003fea0003800000 */
.L_x_10:
[----:B------:R-:W-:Y:S01]  /*0a80*/  FADD R19, R10, R19 ;  /* 0x000000130a137221 */ /* 0x000fe20000000000 */
[----:B------:R-:W-:Y:S01]  /*0a90*/  HFMA2 R4, -RZ, RZ, 0, 2.384185791015625e-07 ;  /* 0x00000004ff047431 */ /* 0x000fe200000001ff */
[----:B------:R-:W-:Y:S02]  /*0aa0*/  MOV R9, R17 ;  /* 0x0000001100097202 */ /* 0x000fe40000000f00 */
[----:B------:R-:W-:-:S07]  /*0ab0*/  MOV R21, R6 ;  /* 0x0000000600157202 */ /* 0x000fce0000000f00 */
[----:B------:R-:W-:Y:S05]  /*0ac0*/  WARPSYNC.COLLECTIVE R2, `(.L_x_11) ;  /* 0x0000000002087348 */ /* 0x000fea0003c00000 */
[----:B------:R0:W1:Y:S02]  /*0ad0*/  SHFL.DOWN P1, R6, R9, R4, R3 ;  /* 0x0800000409067389 */ /* 0x0000640000020003 */
[----:B01----:R-:W-:Y:S05]  /*0ae0*/  ENDCOLLECTIVE ;  /* 0x000000000000791b */ /* 0x003fea0003800000 */
.L_x_11:
[----:B------:R-:W-:Y:S01]  /*0af0*/  FADD R21, R12, R21 ;  /* 0x000000150c157221 */ /* 0x000fe20000000000 */
[----:B------:R-:W-:Y:S02]  /*0b00*/  MOV R9, R19 ;  /* 0x0000001300097202 */ /* 0x000fe40000000f00 */
[----:B------:R-:W-:-:S07]  /*0b10*/  MOV R14, R6 ;  /* 0x00000006000e7202 */ /* 0x000fce0000000f00 */
[----:B------:R-:W-:Y:S05]  /*0b20*/  WARPSYNC.COLLECTIVE R2, `(.L_x_12) ;  /* 0x0000000002087348 */ /* 0x000fea0003c00000 */
[----:B------:R0:W1:Y:S02]  /*0b30*/  SHFL.DOWN P1, R6, R9, R4, R3 ;  /* 0x0800000409067389 */ /* 0x0000640000020003 */
[----:B01----:R-:W-:Y:S05]  /*0b40*/  ENDCOLLECTIVE ;  /* 0x000000000000791b */ /* 0x003fea0003800000 */
.L_x_12:
[----:B------:R-:W-:Y:S01]  /*0b50*/  FADD R14, R17, R14 ;  /* 0x0000000e110e7221 */ /* 0x000fe20000000000 */
[----:B------:R-:W-:Y:S02]  /*0b60*/  MOV R9, R21 ;  /* 0x0000001500097202 */ /* 0x000fe40000000f00 */
[----:B------:R-:W-:-:S07]  /*0b70*/  MOV R16, R6 ;  /* 0x0000000600107202 */ /* 0x000fce0000000f00 */
[----:B------:R-:W-:Y:S05]  /*0b80*/  WARPSYNC.COLLECTIVE R2, `(.L_x_13) ;  /* 0x0000000002087348 */ /* 0x000fea0003c00000 */
[----:B------:R0:W1:Y:S02]  /*0b90*/  SHFL.DOWN P1, R6, R9, R4, R3 ;  /* 0x0800000409067389 */ /* 0x0000640000020003 */
[----:B01----:R-:W-:Y:S05]  /*0ba0*/  ENDCOLLECTIVE ;  /* 0x000000000000791b */ /* 0x003fea0003800000 */
.L_x_13:
[----:B------:R-:W-:Y:S01]  /*0bb0*/  FADD R16, R19, R16 ;  /* 0x0000001013107221 */ /* 0x000fe20000000000 */
[----:B------:R-:W-:Y:S01]  /*0bc0*/  HFMA2 R4, -RZ, RZ, 0, 1.1920928955078125e-07 ;  /* 0x00000002ff047431 */ /* 0x000fe200000001ff */
[----:B------:R-:W-:Y:S02]  /*0bd0*/  MOV R9, R14 ;  /* 0x0000000e00097202 */ /* 0x000fe40000000f00 */
[----:B------:R-:W-:-:S07]  /*0be0*/  MOV R18, R6 ;  /* 0x0000000600127202 */ /* 0x000fce0000000f00 */
[----:B------:R-:W-:Y:S05]  /*0bf0*/  WARPSYNC.COLLECTIVE R2, `(.L_x_14) ;  /* 0x0000000002087348 */ /* 0x000fea0003c00000 */
[----:B------:R0:W1:Y:S02]  /*0c00*/  SHFL.DOWN P1, R6, R9, R4, R3 ;  /* 0x0800000409067389 */ /* 0x0000640000020003 */
[----:B01----:R-:W-:Y:S05]  /*0c10*/  ENDCOLLECTIVE ;  /* 0x000000000000791b */ /* 0x003fea0003800000 */
.L_x_14:
[----:B------:R-:W-:Y:S01]  /*0c20*/  FADD R18, R21, R18 ;  /* 0x0000001215127221 */ /* 0x000fe20000000000 */
[----:B------:R-:W-:Y:S02]  /*0c30*/  MOV R9, R16 ;  /* 0x0000001000097202 */ /* 0x000fe40000000f00 */
[----:B------:R-:W-:-:S07]  /*0c40*/  MOV R11, R6 ;  /* 0x00000006000b7202 */ /* 0x000fce0000000f00 */
[----:B------:R-:W-:Y:S05]  /*0c50*/  WARPSYNC.COLLECTIVE R2, `(.L_x_15) ;  /* 0x0000000002087348 */ /* 0x000fea0003c00000 */
[----:B------:R0:W1:Y:S02]  /*0c60*/  SHFL.DOWN P1, R6, R9, R4, R3 ;  /* 0x0800000409067389 */ /* 0x0000640000020003 */
[----:B01----:R-:W-:Y:S05]  /*0c70*/  ENDCOLLECTIVE ;  /* 0x000000000000791b */ /* 0x003fea0003800000 */
.L_x_15:
[----:B------:R-:W-:Y:S01]  /*0c80*/  FADD R11, R14, R11 ;  /* 0x0000000b0e0b7221 */ /* 0x000fe20000000000 */
[----:B------:R-:W-:Y:S02]  /*0c90*/  MOV R9, R18 ;  /* 0x0000001200097202 */ /* 0x000fe40000000f00 */
[----:B------:R-:W-:-:S07]  /*0ca0*/  MOV R13, R6 ;  /* 0x00000006000d7202 */ /* 0x000fce0000000f00 */
[----:B------:R-:W-:Y:S05]  /*0cb0*/  WARPSYNC.COLLECTIVE R2, `(.L_x_16) ;  /* 0x0000000002087348 */ /* 0x000fea0003c00000 */
[----:B------:R0:W1:Y:S02]  /*0cc0*/  SHFL.DOWN P1, R6, R9, R4, R3 ;  /* 0x0800000409067389 */ /* 0x0000640000020003 */
[----:B01----:R-:W-:Y:S05]  /*0cd0*/  ENDCOLLECTIVE ;  /* 0x000000000000791b */ /* 0x003fea0003800000 */
.L_x_16:
[----:B------:R-:W-:Y:S01]  /*0ce0*/  FADD R13, R16, R13 ;  /* 0x0000000d100d7221 */ /* 0x000fe20000000000 */
[----:B------:R-:W-:Y:S01]  /*0cf0*/  HFMA2 R4, -RZ, RZ, 0, 5.9604644775390625e-08 ;  /* 0x00000001ff047431 */ /* 0x000fe200000001ff */
[----:B------:R-:W-:Y:S02]  /*0d00*/  MOV R9, R11 ;  /* 0x0000000b00097202 */ /* 0x000fe40000000f00 */
[----:B------:R-:W-:-:S07]  /*0d10*/  MOV R15, R6 ;  /* 0x00000006000f7202 */ /* 0x000fce0000000f00 */
[----:B------:R-:W-:Y:S05]  /*0d20*/  WARPSYNC.COLLECTIVE R2, `(.L_x_17) ;  /* 0x0000000002087348 */ /* 0x000fea0003c00000 */
[----:B------:R0:W1:Y:S02]  /*0d30*/  SHFL.DOWN P1, R6, R9, R4, R3 ;  /* 0x0800000409067389 */ /* 0x0000640000020003 */
[----:B01----:R-:W-:Y:S05]  /*0d40*/  ENDCOLLECTIVE ;  /* 0x000000000000791b */ /* 0x003fea0003800000 */
.L_x_17:
[----:B------:R-:W-:Y:S01]  /*0d50*/  FADD R8, R18, R15 ;  /* 0x0000000f12087221 */ /* 0x000fe20000000000 */
[----:B------:R-:W-:Y:S02]  /*0d60*/  MOV R9, R13 ;  /* 0x0000000d00097202 */ /* 0x000fe40000000f00 */
[----:B------:R-:W-:-:S07]  /*0d70*/  MOV R10, R6 ;  /* 0x00000006000a7202 */ /* 0x000fce0000000f00 */
[----:B------:R-:W-:Y:S05]  /*0d80*/  WARPSYNC.COLLECTIVE R2, `(.L_x_18) ;  /* 0x0000000002087348 */ /* 0x000fea0003c00000 */
[----:B------:R0:W1:Y:S02]  /*0d90*/  SHFL.DOWN P1, R6, R9, R4, R3 ;  /* 0x0800000409067389 */ /* 0x0000640000020003 */
[----:B01----:R-:W-:Y:S05]  /*0da0*/  ENDCOLLECTIVE ;  /* 0x000000000000791b */ /* 0x003fea0003800000 */
.L_x_18:
[----:B------:R-:W-:Y:S01]  /*0db0*/  FADD R15, R11, R10 ;  /* 0x0000000a0b0f7221 */ /* 0x000fe20000000000 */
[----:B------:R-:W-:Y:S02]  /*0dc0*/  MOV R9, R8 ;  /* 0x0000000800097202 */ /* 0x000fe40000000f00 */
[----:B------:R-:W-:-:S07]  /*0dd0*/  MOV R12, R6 ;  /* 0x00000006000c7202 */ /* 0x000fce0000000f00 */
[----:B------:R-:W-:Y:S05]  /*0de0*/  WARPSYNC.COLLECTIVE R2, `(.L_x_19) ;  /* 0x0000000002087348 */ /* 0x000fea0003c00000 */
[----:B------:R0:W1:Y:S02]  /*0df0*/  SHFL.DOWN P1, R6, R9, R4, R3 ;  /* 0x0800000409067389 */ /* 0x0000640000020003 */
[----:B01----:R-:W-:Y:S05]  /*0e00*/  ENDCOLLECTIVE ;  /* 0x000000000000791b */ /* 0x003fea0003800000 */
.L_x_19:
[----:B------:R-:W-:Y:S01]  /*0e10*/  FADD R13, R13, R12 ;  /* 0x0000000c0d0d7221 */ /* 0x000fe20000000000 */
[----:B------:R-:W-:Y:S06]  /*0e20*/  BRA `(.L_x_20) ;  /* 0xfffffff800507947 */ /* 0x000fec000383ffff */
.L_x_21:
[----:B------:R-:W-:-:S00]  /*0e30*/  BRA `(.L_x_21) ;  /* 0xfffffffc00fc7947 */ /* 0x000fc0000383ffff */
[----:B------:R-:W-:-:S00]  /*0e40*/  NOP ;  /* 0x0000000000007918 */ /* 0x000fc00000000000 */
        /* <DEDUP_REMOVED lines=11> */
.L_x_22:


//--------------------- .nv.shared._Z15reduceit_arraysP6float3S0_ii --------------------------
	.section	.nv.shared._Z15reduceit_arraysP6float3S0_ii,"aw",@nobits
	.sectionflags	@""
	.align	4
.nv.shared._Z15reduceit_arraysP6float3S0_ii:
	.zero		1408


//--------------------- .nv.shared.reserved.0     --------------------------
	.section	.nv.shared.reserved.0,"aw",@nobits
	.weak		__nv_reservedSMEM_offset_0_alias
	.size		__nv_reservedSMEM_offset_0_alias, 0, 64
	.other		__nv_reservedSMEM_offset_0_alias,@"STO_CUDA_RESERVED_SHARED STV_DEFAULT"
__nv_reservedSMEM_offset_0_alias:
	.zero		0
	.zero		64


//--------------------- .nv.constant0._Z15reduceit_arraysP6float3S0_ii --------------------------
	.section	.nv.constant0._Z15reduceit_arraysP6float3S0_ii,"a",@progbits
	.sectionflags	@""
	.align	4
.nv.constant0._Z15reduceit_arraysP6float3S0_ii:
	.zero		920


//--------------------- SYMBOLS --------------------------

	.type		.nv.reservedSmem.offset0,@object
	.size		.nv.reservedSmem.offset0,0x4
	.type		.nv.reservedSmem.cap,@object
	.size		.nv.reservedSmem.cap,0x4
